	.headerflags	@"EF_CUDA_TEXMODE_UNIFIED EF_CUDA_64BIT_ADDRESS EF_CUDA_ACCELERATORS EF_CUDA_SM90 EF_CUDA_VIRTUAL_SM(EF_CUDA_SM90)"
	.elftype	@"ET_EXEC"


//--------------------- .nv.info                  --------------------------
	.section	.nv.info,"",@"SHT_CUDA_INFO"
	.align	4


	//----- nvinfo : EIATTR_REGCOUNT
	.align		4
        /*0000*/ 	.byte	0x04, 0x2f
        /*0002*/ 	.short	(.L_3 - .L_2)
	.align		4
.L_2:
        /*0004*/ 	.word	index@(triton_poi_fused__native_batch_norm_legit_no_training_relu_39)
        /*0008*/ 	.word	0x00000016


	//----- nvinfo : EIATTR_MIN_STACK_SIZE
	.align		4
.L_3:
        /*000c*/ 	.byte	0x04, 0x12
        /*000e*/ 	.short	(.L_5 - .L_4)
	.align		4
.L_4:
        /*0010*/ 	.word	index@(triton_poi_fused__native_batch_norm_legit_no_training_relu_39)
        /*0014*/ 	.word	0x00000000


	//----- nvinfo : EIATTR_FRAME_SIZE
	.align		4
.L_5:
        /*0018*/ 	.byte	0x04, 0x11
        /*001a*/ 	.short	(.L_7 - .L_6)
	.align		4
.L_6:
        /*001c*/ 	.word	index@(triton_poi_fused__native_batch_norm_legit_no_training_relu_39)
        /*0020*/ 	.word	0x00000000


	//----- nvinfo : EIATTR_MIN_STACK_SIZE
	.align		4
.L_7:
        /*0024*/ 	.byte	0x04, 0x12
        /*0026*/ 	.short	(.L_9 - .L_8)
	.align		4
.L_8:
        /*0028*/ 	.word	index@(triton_poi_fused__native_batch_norm_legit_no_training_relu_39)
        /*002c*/ 	.word	0x00000000
.L_9:


//--------------------- .nv.info.triton_poi_fused__native_batch_norm_legit_no_training_relu_39 --------------------------
	.section	.nv.info.triton_poi_fused__native_batch_norm_legit_no_training_relu_39,"",@"SHT_CUDA_INFO"
	.sectionflags	@""
	.align	4


	//----- nvinfo : EIATTR_CUDA_API_VERSION
	.align		4
        /*0000*/ 	.byte	0x04, 0x37
        /*0002*/ 	.short	(.L_11 - .L_10)
.L_10:
        /*0004*/ 	.word	0x0000007c


	//----- nvinfo : EIATTR_KPARAM_INFO
	.align		4
.L_11:
        /*0008*/ 	.byte	0x04, 0x17
        /*000a*/ 	.short	(.L_13 - .L_12)
.L_12:
        /*000c*/ 	.word	0x00000000
        /*0010*/ 	.short	0x0006
        /*0012*/ 	.short	0x0030
        /*0014*/ 	.byte	0x00, 0xf0, 0x11, 0x00


	//----- nvinfo : EIATTR_KPARAM_INFO
	.align		4
.L_13:
        /*0018*/ 	.byte	0x04, 0x17
        /*001a*/ 	.short	(.L_15 - .L_14)
.L_14:
        /*001c*/ 	.word	0x00000000
        /*0020*/ 	.short	0x0005
        /*0022*/ 	.short	0x0028
        /*0024*/ 	.byte	0x00, 0xf4, 0x21, 0x00


	//----- nvinfo : EIATTR_KPARAM_INFO
	.align		4
.L_15:
        /*0028*/ 	.byte	0x04, 0x17
        /*002a*/ 	.short	(.L_17 - .L_16)
.L_16:
        /*002c*/ 	.word	0x00000000
        /*0030*/ 	.short	0x0004
        /*0032*/ 	.short	0x0020
        /*0034*/ 	.byte	0x00, 0xf4, 0x21, 0x00


	//----- nvinfo : EIATTR_KPARAM_INFO
	.align		4
.L_17:
        /*0038*/ 	.byte	0x04, 0x17
        /*003a*/ 	.short	(.L_19 - .L_18)
.L_18:
        /*003c*/ 	.word	0x00000000
        /*0040*/ 	.short	0x0003
        /*0042*/ 	.short	0x0018
        /*0044*/ 	.byte	0x00, 0xf4, 0x21, 0x00


	//----- nvinfo : EIATTR_KPARAM_INFO
	.align		4
.L_19:
        /*0048*/ 	.byte	0x04, 0x17
        /*004a*/ 	.short	(.L_21 - .L_20)
.L_20:
        /*004c*/ 	.word	0x00000000
        /*0050*/ 	.short	0x0002
        /*0052*/ 	.short	0x0010
        /*0054*/ 	.byte	0x00, 0xf4, 0x21, 0x00


	//----- nvinfo : EIATTR_KPARAM_INFO
	.align		4
.L_21:
        /*0058*/ 	.byte	0x04, 0x17
        /*005a*/ 	.short	(.L_23 - .L_22)
.L_22:
        /*005c*/ 	.word	0x00000000
        /*0060*/ 	.short	0x0001
        /*0062*/ 	.short	0x0008
        /*0064*/ 	.byte	0x00, 0xf4, 0x21, 0x00


	//----- nvinfo : EIATTR_KPARAM_INFO
	.align		4
.L_23:
        /*0068*/ 	.byte	0x04, 0x17
        /*006a*/ 	.short	(.L_25 - .L_24)
.L_24:
        /*006c*/ 	.word	0x00000000
        /*0070*/ 	.short	0x0000
        /*0072*/ 	.short	0x0000
        /*0074*/ 	.byte	0x00, 0xf4, 0x21, 0x00


	//----- nvinfo : EIATTR_SPARSE_MMA_MASK
	.align		4
.L_25:
        /*0078*/ 	.byte	0x03, 0x50
        /*007a*/ 	.short	0x0000


	//----- nvinfo : EIATTR_MAXREG_COUNT
	.align		4
        /*007c*/ 	.byte	0x03, 0x1b
        /*007e*/ 	.short	0x00ff


	//----- nvinfo : EIATTR_EXIT_INSTR_OFFSETS
	.align		4
        /*0080*/ 	.byte	0x04, 0x1c
        /*0082*/ 	.short	(.L_27 - .L_26)


	//   ....[0]....
.L_26:
        /*0084*/ 	.word	0x00000410


	//   ....[1]....
        /*0088*/ 	.word	0x00000430


	//----- nvinfo : EIATTR_REQNTID
	.align		4
.L_27:
        /*008c*/ 	.byte	0x04, 0x10
        /*008e*/ 	.short	(.L_29 - .L_28)
.L_28:
        /*0090*/ 	.word	0x00000100
        /*0094*/ 	.word	0x00000001
        /*0098*/ 	.word	0x00000001


	//----- nvinfo : EIATTR_CBANK_PARAM_SIZE
	.align		4
.L_29:
        /*009c*/ 	.byte	0x03, 0x19
        /*009e*/ 	.short	0x0034


	//----- nvinfo : EIATTR_PARAM_CBANK
	.align		4
        /*00a0*/ 	.byte	0x04, 0x0a
        /*00a2*/ 	.short	(.L_31 - .L_30)
	.align		4
.L_30:
        /*00a4*/ 	.word	index@(.nv.constant0.triton_poi_fused__native_batch_norm_legit_no_training_relu_39)
        /*00a8*/ 	.short	0x0210
        /*00aa*/ 	.short	0x0034


	//----- nvinfo : EIATTR_SW_WAR
	.align		4
.L_31:
        /*00ac*/ 	.byte	0x04, 0x36
        /*00ae*/ 	.short	(.L_33 - .L_32)
.L_32:
        /*00b0*/ 	.word	0x00000008
.L_33:


//--------------------- .nv.callgraph             --------------------------
	.section	.nv.callgraph,"",@"SHT_CUDA_CALLGRAPH"
	.align	4
	.sectionentsize	8
	.align		4
        /*0000*/ 	.word	0x00000000
	.align		4
        /*0004*/ 	.word	0xffffffff
	.align		4
        /*0008*/ 	.word	0x00000000
	.align		4
        /*000c*/ 	.word	0xfffffffe
	.align		4
        /*0010*/ 	.word	0x00000000
	.align		4
        /*0014*/ 	.word	0xfffffffd
	.align		4
        /*0018*/ 	.word	0x00000000
	.align		4
        /*001c*/ 	.word	0xfffffffc


//--------------------- .nv.constant4             --------------------------
	.section	.nv.constant4,"a",@progbits
	.align	8
	.align		8
.nv.constant4:
        /*0000*/ 	.dword	_$_str
	.align		8
        /*0008*/ 	.dword	_$_str_$_2


//--------------------- .text.triton_poi_fused__native_batch_norm_legit_no_training_relu_39 --------------------------
	.section	.text.triton_poi_fused__native_batch_norm_legit_no_training_relu_39,"ax",@progbits
	.align	128
        .global         triton_poi_fused__native_batch_norm_legit_no_training_relu_39
        .type           triton_poi_fused__native_batch_norm_legit_no_training_relu_39,@function
        .size           triton_poi_fused__native_batch_norm_legit_no_training_relu_39,(.L_x_1 - triton_poi_fused__native_batch_norm_legit_no_training_relu_39)
        .other          triton_poi_fused__native_batch_norm_legit_no_training_relu_39,@"STO_CUDA_ENTRY STV_DEFAULT"
triton_poi_fused__native_batch_norm_legit_no_training_relu_39:
.text.triton_poi_fused__native_batch_norm_legit_no_training_relu_39:
[----:B------:R-:W0:Y:S01]  /*0000*/  LDC R1, c[0x0][0x28] ;  /* 0x00000a00ff017b82 */ /* 0x000e220000000800 */
[----:B------:R-:W1:Y:S07]  /*0010*/  S2R R0, SR_TID.X ;  /* 0x0000000000007919 */ /* 0x000e6e0000002100 */
[----:B------:R-:W2:Y:S01]  /*0020*/  LDC.64 R8, c[0x0][0x220] ;  /* 0x00008800ff087b82 */ /* 0x000ea20000000a00 */
[----:B------:R-:W-:Y:S01]  /*0030*/  ULDC.64 UR4, c[0x0][0x208] ;  /* 0x0000820000047ab9 */ /* 0x000fe20000000a00 */
[----:B------:R-:W3:Y:S06]  /*0040*/  S2R R3, SR_CTAID.X ;  /* 0x0000000000037919 */ /* 0x000eec0000002500 */
[----:B------:R-:W4:Y:S08]  /*0050*/  LDC.64 R12, c[0x0][0x210] ;  /* 0x00008400ff0c7b82 */ /* 0x000f300000000a00 */
[----:B------:R-:W5:Y:S08]  /*0060*/  LDC.64 R14, c[0x0][0x218] ;  /* 0x00008600ff0e7b82 */ /* 0x000f700000000a00 */
[----:B------:R-:W5:Y:S01]  /*0070*/  LDC.64 R16, c[0x0][0x228] ;  /* 0x00008a00ff107b82 */ /* 0x000f620000000a00 */
[----:B-1----:R-:W-:-:S07]  /*0080*/  SHF.L.U32 R0, R0, 0x1, RZ ;  /* 0x0000000100007819 */ /* 0x002fce00000006ff */
[----:B------:R-:W1:Y:S01]  /*0090*/  LDC.64 R18, c[0x0][0x230] ;  /* 0x00008c00ff127b82 */ /* 0x000e620000000a00 */
[----:B------:R-:W-:-:S04]  /*00a0*/  LOP3.LUT R0, R0, 0x1fe, RZ, 0xc0, !PT ;  /* 0x000001fe00007812 */ /* 0x000fc800078ec0ff */
[----:B---3--:R-:W-:-:S04]  /*00b0*/  LEA R0, R3, R0, 0x9 ;  /* 0x0000000003007211 */ /* 0x008fc800078e48ff */
[C---:B------:R-:W-:Y:S01]  /*00c0*/  ISETP.GE.AND P0, PT, R0.reuse, 0x8ca00, PT ;  /* 0x0008ca000000780c */ /* 0x040fe20003f06270 */
[----:B------:R-:W-:-:S05]  /*00d0*/  IMAD.HI R2, R0, 0x66666667, RZ ;  /* 0x6666666700027827 */ /* 0x000fca00078e02ff */
[----:B------:R-:W-:-:S04]  /*00e0*/  SHF.R.U32.HI R3, RZ, 0x1f, R2 ;  /* 0x0000001fff037819 */ /* 0x000fc80000011602 */
[----:B------:R-:W-:-:S05]  /*00f0*/  LEA.HI.SX32 R3, R2, R3, 0x1a ;  /* 0x0000000302037211 */ /* 0x000fca00078fd2ff */
[----:B------:R-:W-:Y:S01]  /*0100*/  IMAD R11, R3, -0xa0, R0 ;  /* 0xffffff60030b7824 */ /* 0x000fe200078e0200 */
[----:B------:R-:W-:-:S03]  /*0110*/  CS2R R2, SRZ ;  /* 0x0000000000027805 */ /* 0x000fc6000001ff00 */
[----:B--2---:R-:W-:-:S05]  /*0120*/  IMAD.WIDE R8, R11, 0x4, R8 ;  /* 0x000000040b087825 */ /* 0x004fca00078e0208 */
[----:B------:R2:W3:Y:S01]  /*0130*/  @!P0 LDG.E.EL.64 R2, desc[UR4][R8.64] ;  /* 0x0000000408028981 */ /* 0x0004e2000c2e1b00 */
[----:B------:R-:W-:Y:S02]  /*0140*/  CS2R R4, SRZ ;  /* 0x0000000000047805 */ /* 0x000fe4000001ff00 */
[----:B------:R-:W-:Y:S01]  /*0150*/  CS2R R6, SRZ ;  /* 0x0000000000067805 */ /* 0x000fe2000001ff00 */
[----:B----4-:R-:W-:-:S04]  /*0160*/  IMAD.WIDE R12, R0, 0x4, R12 ;  /* 0x00000004000c7825 */ /* 0x010fc800078e020c */
[C---:B-----5:R-:W-:Y:S01]  /*0170*/  IMAD.WIDE R14, R11.reuse, 0x4, R14 ;  /* 0x000000040b0e7825 */ /* 0x060fe200078e020e */
[----:B------:R-:W4:Y:S01]  /*0180*/  @!P0 LDG.E.64 R4, desc[UR4][R12.64] ;  /* 0x000000040c048981 */ /* 0x000f22000c1e1b00 */
[----:B--2---:R-:W-:Y:S02]  /*0190*/  CS2R R8, SRZ ;  /* 0x0000000000087805 */ /* 0x004fe4000001ff00 */
[C---:B0-----:R-:W-:Y:S01]  /*01a0*/  IMAD.WIDE R16, R11.reuse, 0x4, R16 ;  /* 0x000000040b107825 */ /* 0x041fe200078e0210 */
[----:B------:R0:W4:Y:S03]  /*01b0*/  @!P0 LDG.E.EL.64 R6, desc[UR4][R14.64] ;  /* 0x000000040e068981 */ /* 0x000126000c2e1b00 */
[----:B-1----:R-:W-:Y:S01]  /*01c0*/  IMAD.WIDE R18, R11, 0x4, R18 ;  /* 0x000000040b127825 */ /* 0x002fe200078e0212 */
[----:B------:R-:W-:-:S04]  /*01d0*/  CS2R R10, SRZ ;  /* 0x00000000000a7805 */ /* 0x000fc8000001ff00 */
[----:B------:R-:W2:Y:S04]  /*01e0*/  @!P0 LDG.E.EL.64 R8, desc[UR4][R18.64] ;  /* 0x0000000412088981 */ /* 0x000ea8000c2e1b00 */
[----:B------:R-:W2:Y:S01]  /*01f0*/  @!P0 LDG.E.EL.64 R10, desc[UR4][R16.64] ;  /* 0x00000004100a8981 */ /* 0x000ea2000c2e1b00 */
[----:B0-----:R-:W-:Y:S01]  /*0200*/  HFMA2.MMA R14, -RZ, RZ, 1.625, 0 ;  /* 0x3e800000ff0e7435 */ /* 0x001fe200000001ff */
[----:B---3--:R-:W-:Y:S01]  /*0210*/  FADD R2, R2, 0.0010000000474974513054 ;  /* 0x3a83126f02027421 */ /* 0x008fe20000000000 */
[----:B------:R-:W-:-:S03]  /*0220*/  FADD R3, R3, 0.0010000000474974513054 ;  /* 0x3a83126f03037421 */ /* 0x000fc60000000000 */
[----:B------:R-:W0:Y:S08]  /*0230*/  MUFU.SQRT R12, R2 ;  /* 0x00000002000c7308 */ /* 0x000e300000002000 */
[----:B------:R1:W3:Y:S01]  /*0240*/  MUFU.SQRT R13, R3 ;  /* 0x00000003000d7308 */ /* 0x0002e20000002000 */
[C---:B0-----:R-:W-:Y:S02]  /*0250*/  FSETP.GT.AND P1, PT, R12.reuse, 8.50705917302346158658e+37, PT ;  /* 0x7e8000000c00780b */ /* 0x041fe40003f24000 */
[----:B------:R-:W-:Y:S01]  /*0260*/  FSETP.GEU.AND P3, PT, R12, 1.175494350822287508e-38, PT ;  /* 0x008000000c00780b */ /* 0x000fe20003f6e000 */
[----:B-1----:R-:W0:Y:S01]  /*0270*/  LDC.64 R2, c[0x0][0x238] ;  /* 0x00008e00ff027b82 */ /* 0x002e220000000a00 */
[----:B---3--:R-:W-:-:S02]  /*0280*/  FSETP.GT.AND P2, PT, R13, 8.50705917302346158658e+37, PT ;  /* 0x7e8000000d00780b */ /* 0x008fc40003f44000 */
[----:B------:R-:W-:-:S07]  /*0290*/  FSETP.GEU.AND P4, PT, R13, 1.175494350822287508e-38, PT ;  /* 0x008000000d00780b */ /* 0x000fce0003f8e000 */
[----:B------:R-:W-:-:S04]  /*02a0*/  @P1 FMUL R12, R12, 0.25 ;  /* 0x3e8000000c0c1820 */ /* 0x000fc80000400000 */
[----:B------:R-:W-:Y:S01]  /*02b0*/  @!P3 FMUL R12, R12, 16777216 ;  /* 0x4b8000000c0cb820 */ /* 0x000fe20000400000 */
[----:B------:R-:W-:-:S04]  /*02c0*/  @P2 FMUL R13, R13, 0.25 ;  /* 0x3e8000000d0d2820 */ /* 0x000fc80000400000 */
[----:B------:R-:W-:Y:S01]  /*02d0*/  @!P4 FMUL R13, R13, 16777216 ;  /* 0x4b8000000d0dc820 */ /* 0x000fe20000400000 */
[----:B------:R-:W1:Y:S01]  /*02e0*/  MUFU.RCP R12, R12 ;  /* 0x0000000c000c7308 */ /* 0x000e620000001000 */
[----:B------:R-:W-:-:S07]  /*02f0*/  FSEL R15, R14, 1, P1 ;  /* 0x3f8000000e0f7808 */ /* 0x000fce0000800000 */
[----:B------:R-:W3:Y:S01]  /*0300*/  MUFU.RCP R13, R13 ;  /* 0x0000000d000d7308 */ /* 0x000ee20000001000 */
[----:B------:R-:W-:Y:S01]  /*0310*/  FSEL R14, R14, 1, P2 ;  /* 0x3f8000000e0e7808 */ /* 0x000fe20001000000 */
[----:B------:R-:W-:-:S04]  /*0320*/  @!P3 FMUL R15, R15, 16777216 ;  /* 0x4b8000000f0fb820 */ /* 0x000fc80000400000 */
[----:B------:R-:W-:Y:S01]  /*0330*/  @!P4 FMUL R14, R14, 16777216 ;  /* 0x4b8000000e0ec820 */ /* 0x000fe20000400000 */
[----:B----4-:R-:W-:Y:S01]  /*0340*/  FADD R5, -R7, R5 ;  /* 0x0000000507057221 */ /* 0x010fe20000000100 */
[----:B------:R-:W-:Y:S01]  /*0350*/  FADD R4, -R6, R4 ;  /* 0x0000000406047221 */ /* 0x000fe20000000100 */
[----:B-1----:R-:W-:Y:S01]  /*0360*/  FMUL R15, R12, R15 ;  /* 0x0000000f0c0f7220 */ /* 0x002fe20000400000 */
[----:B---3--:R-:W-:-:S03]  /*0370*/  FMUL R14, R13, R14 ;  /* 0x0000000e0d0e7220 */ /* 0x008fc60000400000 */
[----:B------:R-:W-:Y:S01]  /*0380*/  FMUL R15, R4, R15 ;  /* 0x0000000f040f7220 */ /* 0x000fe20000400000 */
[----:B------:R-:W-:-:S03]  /*0390*/  FMUL R14, R5, R14 ;  /* 0x0000000e050e7220 */ /* 0x000fc60000400000 */
[----:B--2---:R-:W-:Y:S01]  /*03a0*/  FFMA R8, R15, R10, R8 ;  /* 0x0000000a0f087223 */ /* 0x004fe20000000008 */
[----:B------:R-:W-:-:S04]  /*03b0*/  FFMA R9, R14, R11, R9 ;  /* 0x0000000b0e097223 */ /* 0x000fc80000000009 */
[----:B------:R-:W-:Y:S02]  /*03c0*/  FSETP.GEU.AND P1, PT, R8, RZ, PT ;  /* 0x000000ff0800720b */ /* 0x000fe40003f2e000 */
[C---:B------:R-:W-:Y:S01]  /*03d0*/  FSETP.GEU.AND P2, PT, R9.reuse, RZ, PT ;  /* 0x000000ff0900720b */ /* 0x040fe20003f4e000 */
[----:B0-----:R-:W-:Y:S01]  /*03e0*/  IMAD.WIDE R2, R0, 0x4, R2 ;  /* 0x0000000400027825 */ /* 0x001fe200078e0202 */
[----:B------:R-:W-:Y:S02]  /*03f0*/  FSEL R8, R8, RZ, P1 ;  /* 0x000000ff08087208 */ /* 0x000fe40000800000 */
[----:B------:R-:W-:Y:S01]  /*0400*/  FSEL R9, R9, RZ, P2 ;  /* 0x000000ff09097208 */ /* 0x000fe20001000000 */
[----:B------:R-:W-:Y:S08]  /*0410*/  @P0 EXIT ;  /* 0x000000000000094d */ /* 0x000ff00003800000 */
[----:B------:R-:W-:Y:S01]  /*0420*/  STG.E.64 desc[UR4][R2.64], R8 ;  /* 0x0000000802007986 */ /* 0x000fe2000c101b04 */
[----:B------:R-:W-:Y:S05]  /*0430*/  EXIT ;  /* 0x000000000000794d */ /* 0x000fea0003800000 */
.L_x_0:
[----:B------:R-:W-:-:S00]  /*0440*/  BRA `(.L_x_0) ;  /* 0xfffffffc00fc7947 */ /* 0x000fc0000383ffff */
[----:B------:R-:W-:-:S00]  /*0450*/  NOP ;  /* 0x0000000000007918 */ /* 0x000fc00000000000 */
        /* <DEDUP_REMOVED lines=10> */
.L_x_1:


//--------------------- .nv.global.init           --------------------------
	.section	.nv.global.init,"aw",@progbits
.nv.global.init:
	.type		_$_str,@object
	.size		_$_str,(_$_str_$_2 - _$_str)
_$_str:
        /*0000*/ 	.byte	0x5f, 0x5f, 0x43, 0x55, 0x44, 0x41, 0x5f, 0x46, 0x54, 0x5a, 0x00
	.type		_$_str_$_2,@object
	.size		_$_str_$_2,(.L_1 - _$_str_$_2)
_$_str_$_2:
        /*000b*/ 	.byte	0x5f, 0x5f, 0x43, 0x55, 0x44, 0x41, 0x5f, 0x50, 0x52, 0x45, 0x43, 0x5f, 0x53, 0x51, 0x52, 0x54
        /*001b*/ 	.byte	0x00
.L_1:


//--------------------- .nv.constant0.triton_poi_fused__native_batch_norm_legit_no_training_relu_39 --------------------------
	.section	.nv.constant0.triton_poi_fused__native_batch_norm_legit_no_training_relu_39,"a",@progbits
	.sectionflags	@""
	.align	4
.nv.constant0.triton_poi_fused__native_batch_norm_legit_no_training_relu_39:
	.zero		580
